	.headerflags	@"EF_CUDA_TEXMODE_UNIFIED EF_CUDA_64BIT_ADDRESS EF_CUDA_ACCELERATORS EF_CUDA_SM90 EF_CUDA_VIRTUAL_SM(EF_CUDA_SM90)"
	.elftype	@"ET_EXEC"


//--------------------- .nv.info                  --------------------------
	.section	.nv.info,"",@"SHT_CUDA_INFO"
	.align	4


	//----- nvinfo : EIATTR_REGCOUNT
	.align		4
        /*0000*/ 	.byte	0x04, 0x2f
        /*0002*/ 	.short	(.L_2 - .L_1)
	.align		4
.L_1:
        /*0004*/ 	.word	index@(triton_red_fused__to_copy_add_mean_mul_pow_rsqrt_8)
        /*0008*/ 	.word	0x00000018


	//----- nvinfo : EIATTR_MIN_STACK_SIZE
	.align		4
.L_2:
        /*000c*/ 	.byte	0x04, 0x12
        /*000e*/ 	.short	(.L_4 - .L_3)
	.align		4
.L_3:
        /*0010*/ 	.word	index@(triton_red_fused__to_copy_add_mean_mul_pow_rsqrt_8)
        /*0014*/ 	.word	0x00000000


	//----- nvinfo : EIATTR_FRAME_SIZE
	.align		4
.L_4:
        /*0018*/ 	.byte	0x04, 0x11
        /*001a*/ 	.short	(.L_6 - .L_5)
	.align		4
.L_5:
        /*001c*/ 	.word	index@(triton_red_fused__to_copy_add_mean_mul_pow_rsqrt_8)
        /*0020*/ 	.word	0x00000000


	//----- nvinfo : EIATTR_MIN_STACK_SIZE
	.align		4
.L_6:
        /*0024*/ 	.byte	0x04, 0x12
        /*0026*/ 	.short	(.L_8 - .L_7)
	.align		4
.L_7:
        /*0028*/ 	.word	index@(triton_red_fused__to_copy_add_mean_mul_pow_rsqrt_8)
        /*002c*/ 	.word	0x00000000
.L_8:


//--------------------- .nv.info.triton_red_fused__to_copy_add_mean_mul_pow_rsqrt_8 --------------------------
	.section	.nv.info.triton_red_fused__to_copy_add_mean_mul_pow_rsqrt_8,"",@"SHT_CUDA_INFO"
	.sectionflags	@""
	.align	4


	//----- nvinfo : EIATTR_CUDA_API_VERSION
	.align		4
        /*0000*/ 	.byte	0x04, 0x37
        /*0002*/ 	.short	(.L_10 - .L_9)
.L_9:
        /*0004*/ 	.word	0x0000007c


	//----- nvinfo : EIATTR_KPARAM_INFO
	.align		4
.L_10:
        /*0008*/ 	.byte	0x04, 0x17
        /*000a*/ 	.short	(.L_12 - .L_11)
.L_11:
        /*000c*/ 	.word	0x00000000
        /*0010*/ 	.short	0x0008
        /*0012*/ 	.short	0x0038
        /*0014*/ 	.byte	0x00, 0xf4, 0x21, 0x00


	//----- nvinfo : EIATTR_KPARAM_INFO
	.align		4
.L_12:
        /*0018*/ 	.byte	0x04, 0x17
        /*001a*/ 	.short	(.L_14 - .L_13)
.L_13:
        /*001c*/ 	.word	0x00000000
        /*0020*/ 	.short	0x0007
        /*0022*/ 	.short	0x0034
        /*0024*/ 	.byte	0x00, 0xf0, 0x11, 0x00


	//----- nvinfo : EIATTR_KPARAM_INFO
	.align		4
.L_14:
        /*0028*/ 	.byte	0x04, 0x17
        /*002a*/ 	.short	(.L_16 - .L_15)
.L_15:
        /*002c*/ 	.word	0x00000000
        /*0030*/ 	.short	0x0006
        /*0032*/ 	.short	0x0030
        /*0034*/ 	.byte	0x00, 0xf0, 0x11, 0x00


	//----- nvinfo : EIATTR_KPARAM_INFO
	.align		4
.L_16:
        /*0038*/ 	.byte	0x04, 0x17
        /*003a*/ 	.short	(.L_18 - .L_17)
.L_17:
        /*003c*/ 	.word	0x00000000
        /*0040*/ 	.short	0x0005
        /*0042*/ 	.short	0x0028
        /*0044*/ 	.byte	0x00, 0xf4, 0x21, 0x00


	//----- nvinfo : EIATTR_KPARAM_INFO
	.align		4
.L_18:
        /*0048*/ 	.byte	0x04, 0x17
        /*004a*/ 	.short	(.L_20 - .L_19)
.L_19:
        /*004c*/ 	.word	0x00000000
        /*0050*/ 	.short	0x0004
        /*0052*/ 	.short	0x0020
        /*0054*/ 	.byte	0x00, 0xf4, 0x21, 0x00


	//----- nvinfo : EIATTR_KPARAM_INFO
	.align		4
.L_20:
        /*0058*/ 	.byte	0x04, 0x17
        /*005a*/ 	.short	(.L_22 - .L_21)
.L_21:
        /*005c*/ 	.word	0x00000000
        /*0060*/ 	.short	0x0003
        /*0062*/ 	.short	0x0018
        /*0064*/ 	.byte	0x00, 0xf4, 0x21, 0x00


	//----- nvinfo : EIATTR_KPARAM_INFO
	.align		4
.L_22:
        /*0068*/ 	.byte	0x04, 0x17
        /*006a*/ 	.short	(.L_24 - .L_23)
.L_23:
        /*006c*/ 	.word	0x00000000
        /*0070*/ 	.short	0x0002
        /*0072*/ 	.short	0x0010
        /*0074*/ 	.byte	0x00, 0xf4, 0x21, 0x00


	//----- nvinfo : EIATTR_KPARAM_INFO
	.align		4
.L_24:
        /*0078*/ 	.byte	0x04, 0x17
        /*007a*/ 	.short	(.L_26 - .L_25)
.L_25:
        /*007c*/ 	.word	0x00000000
        /*0080*/ 	.short	0x0001
        /*0082*/ 	.short	0x0008
        /*0084*/ 	.byte	0x00, 0xf4, 0x21, 0x00


	//----- nvinfo : EIATTR_KPARAM_INFO
	.align		4
.L_26:
        /*0088*/ 	.byte	0x04, 0x17
        /*008a*/ 	.short	(.L_28 - .L_27)
.L_27:
        /*008c*/ 	.word	0x00000000
        /*0090*/ 	.short	0x0000
        /*0092*/ 	.short	0x0000
        /*0094*/ 	.byte	0x00, 0xf4, 0x21, 0x00


	//----- nvinfo : EIATTR_SPARSE_MMA_MASK
	.align		4
.L_28:
        /*0098*/ 	.byte	0x03, 0x50
        /*009a*/ 	.short	0x0000


	//----- nvinfo : EIATTR_MAXREG_COUNT
	.align		4
        /*009c*/ 	.byte	0x03, 0x1b
        /*009e*/ 	.short	0x0040


	//----- nvinfo : EIATTR_COOP_GROUP_MASK_REGIDS
	.align		4
        /*00a0*/ 	.byte	0x04, 0x29
        /*00a2*/ 	.short	(.L_30 - .L_29)


	//   ....[0]....
.L_29:
        /*00a4*/ 	.word	0xffffffff


	//   ....[1]....
        /*00a8*/ 	.word	0xffffffff


	//   ....[2]....
        /*00ac*/ 	.word	0xffffffff


	//   ....[3]....
        /*00b0*/ 	.word	0xffffffff


	//   ....[4]....
        /*00b4*/ 	.word	0xffffffff


	//   ....[5]....
        /*00b8*/ 	.word	0xffffffff


	//   ....[6]....
        /*00bc*/ 	.word	0xffffffff


	//   ....[7]....
        /*00c0*/ 	.word	0xffffffff


	//   ....[8]....
        /*00c4*/ 	.word	0xffffffff


	//   ....[9]....
        /*00c8*/ 	.word	0xffffffff


	//----- nvinfo : EIATTR_COOP_GROUP_INSTR_OFFSETS
	.align		4
.L_30:
        /*00cc*/ 	.byte	0x04, 0x28
        /*00ce*/ 	.short	(.L_32 - .L_31)


	//   ....[0]....
.L_31:
        /*00d0*/ 	.word	0x00000340


	//   ....[1]....
        /*00d4*/ 	.word	0x00000370


	//   ....[2]....
        /*00d8*/ 	.word	0x000003a0


	//   ....[3]....
        /*00dc*/ 	.word	0x000003c0


	//   ....[4]....
        /*00e0*/ 	.word	0x000003e0


	//   ....[5]....
        /*00e4*/ 	.word	0x00000470


	//   ....[6]....
        /*00e8*/ 	.word	0x00000490


	//   ....[7]....
        /*00ec*/ 	.word	0x000004b0


	//   ....[8]....
        /*00f0*/ 	.word	0x000004e0


	//   ....[9]....
        /*00f4*/ 	.word	0x00000510


	//----- nvinfo : EIATTR_EXIT_INSTR_OFFSETS
	.align		4
.L_32:
        /*00f8*/ 	.byte	0x04, 0x1c
        /*00fa*/ 	.short	(.L_34 - .L_33)


	//   ....[0]....
.L_33:
        /*00fc*/ 	.word	0x00000750


	//   ....[1]....
        /*0100*/ 	.word	0x00000770


	//----- nvinfo : EIATTR_REQNTID
	.align		4
.L_34:
        /*0104*/ 	.byte	0x04, 0x10
        /*0106*/ 	.short	(.L_36 - .L_35)
.L_35:
        /*0108*/ 	.word	0x00000400
        /*010c*/ 	.word	0x00000001
        /*0110*/ 	.word	0x00000001


	//----- nvinfo : EIATTR_CBANK_PARAM_SIZE
	.align		4
.L_36:
        /*0114*/ 	.byte	0x03, 0x19
        /*0116*/ 	.short	0x0040


	//----- nvinfo : EIATTR_PARAM_CBANK
	.align		4
        /*0118*/ 	.byte	0x04, 0x0a
        /*011a*/ 	.short	(.L_38 - .L_37)
	.align		4
.L_37:
        /*011c*/ 	.word	index@(.nv.constant0.triton_red_fused__to_copy_add_mean_mul_pow_rsqrt_8)
        /*0120*/ 	.short	0x0210
        /*0122*/ 	.short	0x0040


	//----- nvinfo : EIATTR_SW_WAR
	.align		4
.L_38:
        /*0124*/ 	.byte	0x04, 0x36
        /*0126*/ 	.short	(.L_40 - .L_39)
.L_39:
        /*0128*/ 	.word	0x00000008
.L_40:


//--------------------- .nv.callgraph             --------------------------
	.section	.nv.callgraph,"",@"SHT_CUDA_CALLGRAPH"
	.align	4
	.sectionentsize	8
	.align		4
        /*0000*/ 	.word	0x00000000
	.align		4
        /*0004*/ 	.word	0xffffffff
	.align		4
        /*0008*/ 	.word	0x00000000
	.align		4
        /*000c*/ 	.word	0xfffffffe
	.align		4
        /*0010*/ 	.word	0x00000000
	.align		4
        /*0014*/ 	.word	0xfffffffd
	.align		4
        /*0018*/ 	.word	0x00000000
	.align		4
        /*001c*/ 	.word	0xfffffffc


//--------------------- .nv.constant4             --------------------------
	.section	.nv.constant4,"a",@progbits
	.align	8
	.align		8
.nv.constant4:
        /*0000*/ 	.dword	_$_str


//--------------------- .text.triton_red_fused__to_copy_add_mean_mul_pow_rsqrt_8 --------------------------
	.section	.text.triton_red_fused__to_copy_add_mean_mul_pow_rsqrt_8,"ax",@progbits
	.sectionflags	@"SHF_BARRIERS=1"
	.align	128
        .global         triton_red_fused__to_copy_add_mean_mul_pow_rsqrt_8
        .type           triton_red_fused__to_copy_add_mean_mul_pow_rsqrt_8,@function
        .size           triton_red_fused__to_copy_add_mean_mul_pow_rsqrt_8,(.L_x_1 - triton_red_fused__to_copy_add_mean_mul_pow_rsqrt_8)
        .other          triton_red_fused__to_copy_add_mean_mul_pow_rsqrt_8,@"STO_CUDA_ENTRY STV_DEFAULT"
triton_red_fused__to_copy_add_mean_mul_pow_rsqrt_8:
.text.triton_red_fused__to_copy_add_mean_mul_pow_rsqrt_8:
[----:B------:R-:W0:Y:S02]  /*0000*/  LDC R1, c[0x0][0x28] ;  /* 0x00000a00ff017b82 */ /* 0x000e240000000800 */
[----:B------:R-:W1:Y:S01]  /*0010*/  S2R R18, SR_TID.X ;  /* 0x0000000000127919 */ /* 0x000e620000002100 */
[----:B------:R-:W2:Y:S01]  /*0020*/  LDC.64 R14, c[0x0][0x220] ;  /* 0x00008800ff0e7b82 */ /* 0x000ea20000000a00 */
[----:B------:R-:W-:Y:S01]  /*0030*/  ULDC UR8, c[0x0][0x240] ;  /* 0x0000900000087ab9 */ /* 0x000fe20000000800 */
[----:B------:R-:W-:Y:S01]  /*0040*/  CS2R R4, SRZ ;  /* 0x0000000000047805 */ /* 0x000fe2000001ff00 */
[----:B------:R-:W3:Y:S01]  /*0050*/  S2R R7, SR_CTAID.X ;  /* 0x0000000000077919 */ /* 0x000ee20000002500 */
[----:B------:R-:W-:Y:S01]  /*0060*/  CS2R R8, SRZ ;  /* 0x0000000000087805 */ /* 0x000fe2000001ff00 */
[----:B------:R-:W-:-:S03]  /*0070*/  ULDC.64 UR6, c[0x0][0x208] ;  /* 0x0000820000067ab9 */ /* 0x000fc60000000a00 */
[----:B------:R-:W4:Y:S08]  /*0080*/  LDC.64 R16, c[0x0][0x228] ;  /* 0x00008a00ff107b82 */ /* 0x000f300000000a00 */
[----:B------:R-:W5:Y:S01]  /*0090*/  LDC.64 R2, c[0x0][0x210] ;  /* 0x00008400ff027b82 */ /* 0x000f620000000a00 */
[----:B-1----:R-:W-:-:S04]  /*00a0*/  SHF.L.U32 R12, R18, 0x2, RZ ;  /* 0x00000002120c7819 */ /* 0x002fc800000006ff */
[----:B------:R-:W-:Y:S02]  /*00b0*/  LOP3.LUT R6, R12, 0xffc, RZ, 0xc0, !PT ;  /* 0x00000ffc0c067812 */ /* 0x000fe400078ec0ff */
[C---:B---3--:R-:W-:Y:S02]  /*00c0*/  ISETP.GE.AND P1, PT, R7.reuse, UR8, PT ;  /* 0x0000000807007c0c */ /* 0x048fe4000bf26270 */
[----:B------:R-:W-:Y:S02]  /*00d0*/  LEA R0, R7, R6, 0xc ;  /* 0x0000000607007211 */ /* 0x000fe400078e60ff */
[----:B------:R-:W-:-:S03]  /*00e0*/  CS2R R10, SRZ ;  /* 0x00000000000a7805 */ /* 0x000fc6000001ff00 */
[----:B--2---:R-:W-:-:S04]  /*00f0*/  IMAD.WIDE R14, R0, 0x2, R14 ;  /* 0x00000002000e7825 */ /* 0x004fc800078e020e */
[C---:B----4-:R-:W-:Y:S02]  /*0100*/  IMAD.WIDE R16, R0.reuse, 0x2, R16 ;  /* 0x0000000200107825 */ /* 0x050fe400078e0210 */
[----:B------:R-:W2:Y:S02]  /*0110*/  @!P1 LDG.E.EF.64 R4, desc[UR6][R14.64] ;  /* 0x000000060e049981 */ /* 0x000ea4000c0e1b00 */
[----:B-----5:R-:W-:Y:S02]  /*0120*/  IMAD.WIDE R2, R0, 0x2, R2 ;  /* 0x0000000200027825 */ /* 0x020fe400078e0202 */
[----:B------:R-:W3:Y:S04]  /*0130*/  @!P1 LDG.E.EF.64 R8, desc[UR6][R16.64] ;  /* 0x0000000610089981 */ /* 0x000ee8000c0e1b00 */
[----:B------:R-:W4:Y:S01]  /*0140*/  @!P1 LDG.E.EF.64 R10, desc[UR6][R2.64] ;  /* 0x00000006020a9981 */ /* 0x000f22000c0e1b00 */
[----:B------:R-:W1:Y:S01]  /*0150*/  S2UR UR5, SR_CgaCtaId ;  /* 0x00000000000579c3 */ /* 0x000e620000008800 */
[C---:B------:R-:W-:Y:S01]  /*0160*/  LOP3.LUT P0, RZ, R18.reuse, 0x1f, RZ, 0xc0, !PT ;  /* 0x0000001f12ff7812 */ /* 0x040fe2000780c0ff */
[----:B------:R-:W-:Y:S01]  /*0170*/  UMOV UR4, 0x400 ;  /* 0x0000040000047882 */ /* 0x000fe20000000000 */
[----:B------:R-:W-:Y:S01]  /*0180*/  ISETP.GE.AND P2, PT, R18, 0x20, PT ;  /* 0x000000201200780c */ /* 0x000fe20003f46270 */
[----:B-1----:R-:W-:Y:S01]  /*0190*/  UPRMT UR4, UR5, 0x654, UR4 ;  /* 0x0000065405047896 */ /* 0x002fe20008000004 */
[----:B--2---:R-:W-:-:S02]  /*01a0*/  HADD2.F32 R19, -RZ, R4.H0_H0 ;  /* 0x20000004ff137230 */ /* 0x004fc40000004100 */
[----:B------:R-:W-:Y:S02]  /*01b0*/  HADD2.F32 R4, -RZ, R4.H1_H1 ;  /* 0x30000004ff047230 */ /* 0x000fe40000004100 */
[----:B---3--:R-:W-:Y:S02]  /*01c0*/  HADD2.F32 R21, -RZ, R8.H1_H1 ;  /* 0x30000008ff157230 */ /* 0x008fe40000004100 */
[----:B------:R-:W-:Y:S02]  /*01d0*/  HADD2.F32 R8, -RZ, R8.H0_H0 ;  /* 0x20000008ff087230 */ /* 0x000fe40000004100 */
[----:B----4-:R-:W-:Y:S02]  /*01e0*/  HADD2.F32 R20, -RZ, R10.H1_H1 ;  /* 0x3000000aff147230 */ /* 0x010fe40000004100 */
[----:B------:R-:W-:Y:S01]  /*01f0*/  FADD R21, R4, R21 ;  /* 0x0000001504157221 */ /* 0x000fe20000000000 */
[----:B------:R-:W-:Y:S02]  /*0200*/  HADD2.F32 R15, -RZ, R9.H0_H0 ;  /* 0x20000009ff0f7230 */ /* 0x000fe40000004100 */
[----:B------:R-:W-:Y:S01]  /*0210*/  FADD R19, R19, R8 ;  /* 0x0000000813137221 */ /* 0x000fe20000000000 */
[----:B------:R-:W-:-:S02]  /*0220*/  HADD2.F32 R8, -RZ, R5.H0_H0 ;  /* 0x20000005ff087230 */ /* 0x000fc40000004100 */
[----:B------:R-:W-:Y:S01]  /*0230*/  FADD R4, R20, R21 ;  /* 0x0000001514047221 */ /* 0x000fe20000000000 */
[----:B------:R-:W-:Y:S02]  /*0240*/  HADD2.F32 R10, -RZ, R10.H0_H0 ;  /* 0x2000000aff0a7230 */ /* 0x000fe40000004100 */
[----:B------:R-:W-:Y:S02]  /*0250*/  HADD2.F32 R14, -RZ, R5.H1_H1 ;  /* 0x30000005ff0e7230 */ /* 0x000fe40000004100 */
[----:B------:R-:W-:Y:S01]  /*0260*/  FADD R15, R8, R15 ;  /* 0x0000000f080f7221 */ /* 0x000fe20000000000 */
[----:B------:R-:W-:Y:S02]  /*0270*/  HADD2.F32 R9, -RZ, R9.H1_H1 ;  /* 0x30000009ff097230 */ /* 0x000fe40000004100 */
[----:B------:R-:W-:Y:S01]  /*0280*/  FADD R5, R10, R19 ;  /* 0x000000130a057221 */ /* 0x000fe20000000000 */
[----:B------:R-:W-:Y:S02]  /*0290*/  HADD2.F32 R8, -RZ, R11.H0_H0 ;  /* 0x2000000bff087230 */ /* 0x000fe40000004100 */
[----:B------:R-:W-:Y:S01]  /*02a0*/  FMUL R10, R4, R4 ;  /* 0x00000004040a7220 */ /* 0x000fe20000400000 */
[----:B------:R-:W-:-:S02]  /*02b0*/  HADD2.F32 R11, -RZ, R11.H1_H1 ;  /* 0x3000000bff0b7230 */ /* 0x000fc40000004100 */
[----:B------:R-:W-:Y:S01]  /*02c0*/  FADD R14, R14, R9 ;  /* 0x000000090e0e7221 */ /* 0x000fe20000000000 */
[----:B------:R-:W-:Y:S01]  /*02d0*/  FADD R8, R8, R15 ;  /* 0x0000000f08087221 */ /* 0x000fe20000000000 */
[----:B------:R-:W-:Y:S02]  /*02e0*/  FFMA R9, R5, R5, R10 ;  /* 0x0000000505097223 */ /* 0x000fe4000000000a */
[----:B------:R-:W-:Y:S02]  /*02f0*/  FADD R20, R11, R14 ;  /* 0x0000000e0b147221 */ /* 0x000fe40000000000 */
[----:B------:R-:W-:-:S03]  /*0300*/  FFMA R9, R8, R8, R9 ;  /* 0x0000000808097223 */ /* 0x000fc60000000009 */
[C---:B------:R-:W-:Y:S01]  /*0310*/  F2FP.F16.F32.PACK_AB R17, R20.reuse, R8 ;  /* 0x000000081411723e */ /* 0x040fe200000000ff */
[----:B------:R-:W-:-:S05]  /*0320*/  FFMA R9, R20, R20, R9 ;  /* 0x0000001414097223 */ /* 0x000fca0000000009 */
[----:B------:R-:W-:-:S05]  /*0330*/  FSEL R9, R9, RZ, !P1 ;  /* 0x000000ff09097208 */ /* 0x000fca0004800000 */
[----:B------:R-:W1:Y:S02]  /*0340*/  SHFL.BFLY PT, R10, R9, 0x10, 0x1f ;  /* 0x0e001f00090a7f89 */ /* 0x000e6400000e0000 */
[----:B-1----:R-:W-:Y:S01]  /*0350*/  FADD R10, R9, R10 ;  /* 0x0000000a090a7221 */ /* 0x002fe20000000000 */
[----:B------:R-:W-:-:S04]  /*0360*/  SHF.R.U32.HI R9, RZ, 0x3, R18 ;  /* 0x00000003ff097819 */ /* 0x000fc80000011612 */
[----:B------:R-:W1:Y:S01]  /*0370*/  SHFL.BFLY PT, R11, R10, 0x8, 0x1f ;  /* 0x0d001f000a0b7f89 */ /* 0x000e6200000e0000 */
[----:B------:R-:W-:Y:S01]  /*0380*/  LOP3.LUT R9, R9, 0x7c, RZ, 0xc0, !PT ;  /* 0x0000007c09097812 */ /* 0x000fe200078ec0ff */
[----:B-1----:R-:W-:-:S05]  /*0390*/  FADD R11, R10, R11 ;  /* 0x0000000b0a0b7221 */ /* 0x002fca0000000000 */
[----:B------:R-:W1:Y:S02]  /*03a0*/  SHFL.BFLY PT, R14, R11, 0x4, 0x1f ;  /* 0x0c801f000b0e7f89 */ /* 0x000e6400000e0000 */
[----:B-1----:R-:W-:-:S05]  /*03b0*/  FADD R14, R11, R14 ;  /* 0x0000000e0b0e7221 */ /* 0x002fca0000000000 */
[----:B------:R-:W1:Y:S02]  /*03c0*/  SHFL.BFLY PT, R15, R14, 0x2, 0x1f ;  /* 0x0c401f000e0f7f89 */ /* 0x000e6400000e0000 */
[----:B-1----:R-:W-:-:S05]  /*03d0*/  FADD R15, R14, R15 ;  /* 0x0000000f0e0f7221 */ /* 0x002fca0000000000 */
[----:B------:R-:W1:Y:S02]  /*03e0*/  SHFL.BFLY PT, R16, R15, 0x1, 0x1f ;  /* 0x0c201f000f107f89 */ /* 0x000e6400000e0000 */
[----:B-1----:R-:W-:Y:S01]  /*03f0*/  FADD R10, R15, R16 ;  /* 0x000000100f0a7221 */ /* 0x002fe20000000000 */
[----:B------:R-:W-:-:S04]  /*0400*/  F2FP.F16.F32.PACK_AB R16, R4, R5 ;  /* 0x000000050410723e */ /* 0x000fc800000000ff */
[----:B------:R-:W-:Y:S01]  /*0410*/  @!P0 STS [R9+UR4], R10 ;  /* 0x0000000a09008988 */ /* 0x000fe20008000804 */
[----:B------:R-:W-:-:S03]  /*0420*/  ISETP.LT.AND P0, PT, R18, 0x20, !P0 ;  /* 0x000000201200780c */ /* 0x000fc60004701270 */
[----:B------:R1:W-:Y:S01]  /*0430*/  @!P1 STG.E.64 desc[UR6][R2.64], R16 ;  /* 0x0000001002009986 */ /* 0x0003e2000c101b06 */
[----:B------:R-:W-:Y:S01]  /*0440*/  BAR.SYNC.DEFER_BLOCKING 0x0 ;  /* 0x0000000000007b1d */ /* 0x000fe20000010000 */
[----:B-1----:R-:W-:-:S05]  /*0450*/  HFMA2.MMA R16, -RZ, RZ, 0.6875, 0 ;  /* 0x39800000ff107435 */ /* 0x002fca00000001ff */
[----:B------:R-:W1:Y:S04]  /*0460*/  @!P2 LDS R13, [R12+UR4] ;  /* 0x000000040c0da984 */ /* 0x000e680008000800 */
[----:B-1----:R-:W1:Y:S02]  /*0470*/  SHFL.BFLY PT, R4, R13, 0x10, 0x1f ;  /* 0x0e001f000d047f89 */ /* 0x002e6400000e0000 */
[----:B-1----:R-:W-:-:S05]  /*0480*/  FADD R4, R13, R4 ;  /* 0x000000040d047221 */ /* 0x002fca0000000000 */
[----:B------:R-:W1:Y:S02]  /*0490*/  SHFL.BFLY PT, R5, R4, 0x8, 0x1f ;  /* 0x0d001f0004057f89 */ /* 0x000e6400000e0000 */
[----:B-1----:R-:W-:-:S05]  /*04a0*/  FADD R5, R4, R5 ;  /* 0x0000000504057221 */ /* 0x002fca0000000000 */
[----:B------:R-:W1:Y:S02]  /*04b0*/  SHFL.BFLY PT, R8, R5, 0x4, 0x1f ;  /* 0x0c801f0005087f89 */ /* 0x000e6400000e0000 */
[----:B-1----:R-:W-:Y:S02]  /*04c0*/  FADD R8, R5, R8 ;  /* 0x0000000805087221 */ /* 0x002fe40000000000 */
[----:B------:R-:W1:Y:S03]  /*04d0*/  LDC.64 R4, c[0x0][0x230] ;  /* 0x00008c00ff047b82 */ /* 0x000e660000000a00 */
[----:B------:R-:W2:Y:S02]  /*04e0*/  SHFL.BFLY PT, R11, R8, 0x2, 0x1f ;  /* 0x0c401f00080b7f89 */ /* 0x000ea400000e0000 */
[----:B--2---:R-:W-:-:S03]  /*04f0*/  FADD R14, R8, R11 ;  /* 0x0000000b080e7221 */ /* 0x004fc60000000000 */
[----:B------:R-:W2:Y:S02]  /*0500*/  LDC.64 R10, c[0x0][0x218] ;  /* 0x00008600ff0a7b82 */ /* 0x000ea40000000a00 */
[----:B------:R-:W3:Y:S01]  /*0510*/  SHFL.BFLY PT, R9, R14, 0x1, 0x1f ;  /* 0x0c201f000e097f89 */ /* 0x000ee200000e0000 */
[----:B--2---:R-:W-:-:S04]  /*0520*/  IMAD.WIDE R10, R7, 0x4, R10 ;  /* 0x00000004070a7825 */ /* 0x004fc800078e020a */
[----:B---3--:R-:W-:-:S05]  /*0530*/  FADD R9, R14, R9 ;  /* 0x000000090e097221 */ /* 0x008fca0000000000 */
[----:B------:R-:W-:Y:S01]  /*0540*/  @P0 STS [R12+UR4], R9 ;  /* 0x000000090c000988 */ /* 0x000fe20008000804 */
[----:B------:R-:W-:Y:S01]  /*0550*/  BAR.SYNC.DEFER_BLOCKING 0x0 ;  /* 0x0000000000007b1d */ /* 0x000fe20000010000 */
[----:B------:R-:W-:-:S04]  /*0560*/  LOP3.LUT P0, RZ, R18, 0x3ff, RZ, 0xc0, !PT ;  /* 0x000003ff12ff7812 */ /* 0x000fc8000780c0ff */
[----:B------:R-:W-:Y:S01]  /*0570*/  ISETP.LT.AND P0, PT, R7, UR8, !P0 ;  /* 0x0000000807007c0c */ /* 0x000fe2000c701270 */
[----:B-1----:R-:W-:Y:S02]  /*0580*/  IMAD.WIDE.U32 R6, R6, 0x2, R4 ;  /* 0x0000000206067825 */ /* 0x002fe400078e0004 */
[----:B------:R-:W1:Y:S01]  /*0590*/  LDC.64 R4, c[0x0][0x238] ;  /* 0x00008e00ff047b82 */ /* 0x000e620000000a00 */
[----:B------:R-:W2:Y:S02]  /*05a0*/  LDS R13, [UR4] ;  /* 0x00000004ff0d7984 */ /* 0x000ea40008000800 */
[----:B--2---:R-:W-:Y:S01]  /*05b0*/  FFMA R8, R13, R16, 9.9999997473787516356e-06 ;  /* 0x3727c5ac0d087423 */ /* 0x004fe20000000010 */
[----:B------:R-:W-:-:S05]  /*05c0*/  CS2R R12, SRZ ;  /* 0x00000000000c7805 */ /* 0x000fca000001ff00 */
[----:B------:R-:W2:Y:S01]  /*05d0*/  MUFU.RSQ R8, R8 ;  /* 0x0000000800087308 */ /* 0x000ea20000001400 */
[----:B------:R-:W-:Y:S06]  /*05e0*/  BAR.SYNC.DEFER_BLOCKING 0x0 ;  /* 0x0000000000007b1d */ /* 0x000fec0000010000 */
[----:B--2---:R2:W-:Y:S04]  /*05f0*/  @P0 STG.E desc[UR6][R10.64], R8 ;  /* 0x000000080a000986 */ /* 0x0045e8000c101906 */
[----:B------:R-:W3:Y:S04]  /*0600*/  @!P1 LDG.E.EF.64 R12, desc[UR6][R2.64] ;  /* 0x00000006020c9981 */ /* 0x000ee8000c0e1b00 */
[----:B------:R-:W4:Y:S01]  /*0610*/  LDG.E.EL.64 R6, desc[UR6][R6.64] ;  /* 0x0000000606067981 */ /* 0x000f22000c2e1b00 */
[----:B-1----:R-:W-:-:S04]  /*0620*/  IMAD.WIDE R4, R0, 0x2, R4 ;  /* 0x0000000200047825 */ /* 0x002fc800078e0204 */
[----:B---3--:R-:W-:Y:S02]  /*0630*/  HADD2.F32 R19, -RZ, R13.H0_H0 ;  /* 0x2000000dff137230 */ /* 0x008fe40000004100 */
[----:B------:R-:W-:Y:S02]  /*0640*/  HADD2.F32 R15, -RZ, R12.H0_H0 ;  /* 0x2000000cff0f7230 */ /* 0x000fe40000004100 */
[----:B------:R-:W-:Y:S02]  /*0650*/  HADD2.F32 R17, -RZ, R12.H1_H1 ;  /* 0x3000000cff117230 */ /* 0x000fe40000004100 */
[----:B------:R-:W-:Y:S02]  /*0660*/  HADD2.F32 R13, -RZ, R13.H1_H1 ;  /* 0x3000000dff0d7230 */ /* 0x000fe40000004100 */
[C---:B------:R-:W-:Y:S01]  /*0670*/  FMUL R15, R8.reuse, R15 ;  /* 0x0000000f080f7220 */ /* 0x040fe20000400000 */
[----:B----4-:R-:W-:Y:S02]  /*0680*/  HADD2.F32 R9, -RZ, R6.H1_H1 ;  /* 0x30000006ff097230 */ /* 0x010fe40000004100 */
[----:B------:R-:W-:Y:S01]  /*0690*/  FMUL R2, R8, R17 ;  /* 0x0000001108027220 */ /* 0x000fe20000400000 */
[----:B------:R-:W-:-:S02]  /*06a0*/  HADD2.F32 R12, -RZ, R6.H0_H0 ;  /* 0x20000006ff0c7230 */ /* 0x000fc40000004100 */
[C---:B------:R-:W-:Y:S01]  /*06b0*/  FMUL R6, R8.reuse, R19 ;  /* 0x0000001308067220 */ /* 0x040fe20000400000 */
[----:B--2---:R-:W-:Y:S02]  /*06c0*/  HADD2.F32 R10, -RZ, R7.H1_H1 ;  /* 0x30000007ff0a7230 */ /* 0x004fe40000004100 */
[----:B------:R-:W-:Y:S01]  /*06d0*/  FMUL R13, R8, R13 ;  /* 0x0000000d080d7220 */ /* 0x000fe20000400000 */
[----:B------:R-:W-:Y:S02]  /*06e0*/  HADD2.F32 R11, -RZ, R7.H0_H0 ;  /* 0x20000007ff0b7230 */ /* 0x000fe40000004100 */
[----:B------:R-:W-:Y:S01]  /*06f0*/  FMUL R12, R12, R15 ;  /* 0x0000000f0c0c7220 */ /* 0x000fe20000400000 */
[----:B------:R-:W-:Y:S01]  /*0700*/  FMUL R9, R9, R2 ;  /* 0x0000000209097220 */ /* 0x000fe20000400000 */
[----:B------:R-:W-:Y:S01]  /*0710*/  FMUL R13, R10, R13 ;  /* 0x0000000d0a0d7220 */ /* 0x000fe20000400000 */
[----:B------:R-:W-:-:S03]  /*0720*/  FMUL R6, R11, R6 ;  /* 0x000000060b067220 */ /* 0x000fc60000400000 */
[----:B------:R-:W-:Y:S02]  /*0730*/  F2FP.F16.F32.PACK_AB R12, R9, R12 ;  /* 0x0000000c090c723e */ /* 0x000fe400000000ff */
[----:B------:R-:W-:Y:S01]  /*0740*/  F2FP.F16.F32.PACK_AB R13, R13, R6 ;  /* 0x000000060d0d723e */ /* 0x000fe200000000ff */
[----:B------:R-:W-:Y:S06]  /*0750*/  @P1 EXIT ;  /* 0x000000000000194d */ /* 0x000fec0003800000 */
[----:B------:R-:W-:Y:S01]  /*0760*/  STG.E.64 desc[UR6][R4.64], R12 ;  /* 0x0000000c04007986 */ /* 0x000fe2000c101b06 */
[----:B------:R-:W-:Y:S05]  /*0770*/  EXIT ;  /* 0x000000000000794d */ /* 0x000fea0003800000 */
.L_x_0:
[----:B------:R-:W-:-:S00]  /*0780*/  BRA `(.L_x_0) ;  /* 0xfffffffc00fc7947 */ /* 0x000fc0000383ffff */
[----:B------:R-:W-:-:S00]  /*0790*/  NOP ;  /* 0x0000000000007918 */ /* 0x000fc00000000000 */
        /* <DEDUP_REMOVED lines=14> */
.L_x_1:


//--------------------- .nv.global.init           --------------------------
	.section	.nv.global.init,"aw",@progbits
.nv.global.init:
	.type		_$_str,@object
	.size		_$_str,(.L_0 - _$_str)
_$_str:
        /*0000*/ 	.byte	0x5f, 0x5f, 0x43, 0x55, 0x44, 0x41, 0x5f, 0x46, 0x54, 0x5a, 0x00
.L_0:


//--------------------- .nv.shared.triton_red_fused__to_copy_add_mean_mul_pow_rsqrt_8 --------------------------
	.section	.nv.shared.triton_red_fused__to_copy_add_mean_mul_pow_rsqrt_8,"aw",@nobits
	.sectionflags	@""
	.align	16
	.zero		1024


//--------------------- .nv.constant0.triton_red_fused__to_copy_add_mean_mul_pow_rsqrt_8 --------------------------
	.section	.nv.constant0.triton_red_fused__to_copy_add_mean_mul_pow_rsqrt_8,"a",@progbits
	.sectionflags	@""
	.align	4
.nv.constant0.triton_red_fused__to_copy_add_mean_mul_pow_rsqrt_8:
	.zero		592
